//
// Generated by NVIDIA NVVM Compiler
//
// Compiler Build ID: CL-36424714
// Cuda compilation tools, release 13.0, V13.0.88
// Based on NVVM 20.0.0
//

.version 9.0
.target sm_100
.address_size 64

	// .globl	_Z5pi_mcPfP17curandStateXORWOW
.global .align 4 .b8 precalc_xorwow_matrix[102400];
.global .align 4 .b8 precalc_xorwow_offset_matrix[102400];
.global .align 4 .b8 mrg32k3aM1[2304];
.global .align 4 .b8 mrg32k3aM2[2304];
.global .align 4 .b8 mrg32k3aM1SubSeq[2016];
.global .align 4 .b8 mrg32k3aM2SubSeq[2016];
.global .align 4 .b8 mrg32k3aM1Seq[2304];
.global .align 4 .b8 mrg32k3aM2Seq[2304];
.const .align 8 .b8 __cr_lgamma_table[72];

.visible .entry _Z5pi_mcPfP17curandStateXORWOW(
	.param .u64 .ptr .align 1 _Z5pi_mcPfP17curandStateXORWOW_param_0,
	.param .u64 .ptr .align 1 _Z5pi_mcPfP17curandStateXORWOW_param_1
)
{
	.reg .pred 	%p<6>;
	.reg .b32 	%r<113>;
	.reg .b32 	%f<28>;
	.reg .b64 	%rd<10>;

	ld.param.u64 	%rd2, [_Z5pi_mcPfP17curandStateXORWOW_param_0];
	ld.param.u64 	%rd3, [_Z5pi_mcPfP17curandStateXORWOW_param_1];
	cvta.to.global.u64 	%rd4, %rd3;
	mov.u32 	%r27, %tid.x;
	mov.u32 	%r28, %ntid.x;
	mov.u32 	%r29, %ctaid.x;
	mad.lo.s32 	%r1, %r28, %r29, %r27;
	mul.wide.u32 	%rd5, %r1, 48;
	add.s64 	%rd1, %rd4, %rd5;
	xor.b32  	%r30, %r1, -1429050551;
	mul.lo.s32 	%r2, %r30, 1099087573;
	add.s32 	%r111, %r2, 123456789;
	xor.b32  	%r110, %r2, 362436069;
	add.s32 	%r107, %r2, 5783321;
	mov.b32 	%r112, 0;
	st.global.v2.u32 	[%rd1+24], {%r112, %r112};
	st.global.u32 	[%rd1+32], %r112;
	mov.b64 	%rd6, 0;
	st.global.u64 	[%rd1+40], %rd6;
	add.s32 	%r106, %r2, -637770787;
	mov.b32 	%r109, -123459836;
	mov.b32 	%r108, -589760388;
	mov.b32 	%r105, -637770787;
$L__BB0_1:
	shr.u32 	%r31, %r111, 2;
	xor.b32  	%r32, %r31, %r111;
	shl.b32 	%r33, %r107, 4;
	shl.b32 	%r34, %r32, 1;
	xor.b32  	%r35, %r34, %r33;
	xor.b32  	%r36, %r35, %r32;
	xor.b32  	%r37, %r36, %r107;
	add.s32 	%r38, %r37, %r106;
	cvt.rn.f32.u32 	%f1, %r38;
	fma.rn.f32 	%f2, %f1, 0f2F800000, 0f2F000000;
	shr.u32 	%r39, %r110, 2;
	xor.b32  	%r40, %r39, %r110;
	shl.b32 	%r41, %r37, 4;
	shl.b32 	%r42, %r40, 1;
	xor.b32  	%r43, %r42, %r41;
	xor.b32  	%r44, %r43, %r40;
	xor.b32  	%r45, %r44, %r37;
	add.s32 	%r46, %r106, %r45;
	add.s32 	%r47, %r46, 362437;
	cvt.rn.f32.u32 	%f3, %r47;
	fma.rn.f32 	%f4, %f3, 0f2F800000, 0f2F000000;
	mul.f32 	%f5, %f4, %f4;
	fma.rn.f32 	%f6, %f2, %f2, %f5;
	setp.le.f32 	%p1, %f6, 0f3F800000;
	selp.u32 	%r48, 1, 0, %p1;
	add.s32 	%r49, %r112, %r48;
	shr.u32 	%r50, %r109, 2;
	xor.b32  	%r51, %r50, %r109;
	shl.b32 	%r52, %r45, 4;
	shl.b32 	%r53, %r51, 1;
	xor.b32  	%r54, %r53, %r52;
	xor.b32  	%r55, %r54, %r51;
	xor.b32  	%r56, %r55, %r45;
	add.s32 	%r57, %r106, %r56;
	add.s32 	%r58, %r57, 724874;
	cvt.rn.f32.u32 	%f7, %r58;
	fma.rn.f32 	%f8, %f7, 0f2F800000, 0f2F000000;
	shr.u32 	%r59, %r108, 2;
	xor.b32  	%r60, %r59, %r108;
	shl.b32 	%r61, %r56, 4;
	shl.b32 	%r62, %r60, 1;
	xor.b32  	%r63, %r62, %r61;
	xor.b32  	%r64, %r63, %r60;
	xor.b32  	%r111, %r64, %r56;
	add.s32 	%r65, %r106, %r111;
	add.s32 	%r66, %r65, 1087311;
	cvt.rn.f32.u32 	%f9, %r66;
	fma.rn.f32 	%f10, %f9, 0f2F800000, 0f2F000000;
	mul.f32 	%f11, %f10, %f10;
	fma.rn.f32 	%f12, %f8, %f8, %f11;
	setp.le.f32 	%p2, %f12, 0f3F800000;
	selp.u32 	%r67, 1, 0, %p2;
	add.s32 	%r68, %r49, %r67;
	shr.u32 	%r69, %r107, 2;
	xor.b32  	%r70, %r69, %r107;
	shl.b32 	%r71, %r111, 4;
	shl.b32 	%r72, %r70, 1;
	xor.b32  	%r73, %r72, %r71;
	xor.b32  	%r74, %r73, %r70;
	xor.b32  	%r110, %r74, %r111;
	add.s32 	%r75, %r106, %r110;
	add.s32 	%r76, %r75, 1449748;
	cvt.rn.f32.u32 	%f13, %r76;
	fma.rn.f32 	%f14, %f13, 0f2F800000, 0f2F000000;
	shr.u32 	%r77, %r37, 2;
	xor.b32  	%r78, %r77, %r37;
	shl.b32 	%r79, %r110, 4;
	shl.b32 	%r80, %r78, 1;
	xor.b32  	%r81, %r80, %r79;
	xor.b32  	%r82, %r81, %r78;
	xor.b32  	%r109, %r82, %r110;
	add.s32 	%r83, %r106, %r109;
	add.s32 	%r84, %r83, 1812185;
	cvt.rn.f32.u32 	%f15, %r84;
	fma.rn.f32 	%f16, %f15, 0f2F800000, 0f2F000000;
	mul.f32 	%f17, %f16, %f16;
	fma.rn.f32 	%f18, %f14, %f14, %f17;
	setp.le.f32 	%p3, %f18, 0f3F800000;
	selp.u32 	%r85, 1, 0, %p3;
	add.s32 	%r86, %r68, %r85;
	shr.u32 	%r87, %r45, 2;
	xor.b32  	%r88, %r87, %r45;
	shl.b32 	%r89, %r109, 4;
	shl.b32 	%r90, %r88, 1;
	xor.b32  	%r91, %r90, %r89;
	xor.b32  	%r92, %r91, %r88;
	xor.b32  	%r108, %r92, %r109;
	add.s32 	%r93, %r106, %r108;
	add.s32 	%r94, %r93, 2174622;
	cvt.rn.f32.u32 	%f19, %r94;
	fma.rn.f32 	%f20, %f19, 0f2F800000, 0f2F000000;
	shr.u32 	%r95, %r56, 2;
	xor.b32  	%r96, %r95, %r56;
	shl.b32 	%r97, %r108, 4;
	shl.b32 	%r98, %r96, 1;
	xor.b32  	%r99, %r98, %r97;
	xor.b32  	%r100, %r99, %r96;
	xor.b32  	%r107, %r100, %r108;
	add.s32 	%r101, %r106, %r107;
	add.s32 	%r102, %r101, 2537059;
	cvt.rn.f32.u32 	%f21, %r102;
	fma.rn.f32 	%f22, %f21, 0f2F800000, 0f2F000000;
	mul.f32 	%f23, %f22, %f22;
	fma.rn.f32 	%f24, %f20, %f20, %f23;
	setp.le.f32 	%p4, %f24, 0f3F800000;
	selp.u32 	%r103, 1, 0, %p4;
	add.s32 	%r112, %r86, %r103;
	add.s32 	%r106, %r106, 2899496;
	add.s32 	%r105, %r105, 2899496;
	setp.ne.s32 	%p5, %r105, 846771165;
	@%p5 bra 	$L__BB0_1;
	add.s32 	%r104, %r2, 846408728;
	st.global.v2.u32 	[%rd1+8], {%r110, %r109};
	st.global.v2.u32 	[%rd1+16], {%r108, %r107};
	st.global.v2.u32 	[%rd1], {%r104, %r111};
	cvta.to.global.u64 	%rd7, %rd2;
	cvt.rn.f32.u32 	%f25, %r112;
	mul.f32 	%f26, %f25, 0f40800000;
	mul.f32 	%f27, %f26, 0f3A000000;
	mul.wide.u32 	%rd8, %r1, 4;
	add.s64 	%rd9, %rd7, %rd8;
	st.global.f32 	[%rd9], %f27;
	ret;

}


// ===== COMPILED SASS (sm_100) =====

	.target	sm_100

	.elftype	@"ET_EXEC"


//--------------------- .note.nv.tkinfo           --------------------------
	.section	.note.nv.tkinfo,"",@"SHT_NOTE"
	.sectionflags	@"SHF_NOTE_NV_TKINFO"
	.tkinfo
        /*0018*/ 	.word	0x00000002
        /*0030*/ 	.string	""
        /*0030*/ 	.string	"ptxas"
        /*0030*/ 	.string	"Cuda compilation tools, release 13.0, V13.0.88"
        /*0030*/ 	.string	"Build cuda_13.0.r13.0/compiler.36424714_0"
        /*0030*/ 	.string	"-arch sm_100 -m 64 "



//--------------------- .note.nv.cuinfo           --------------------------
	.section	.note.nv.cuinfo,"",@"SHT_NOTE"
	.sectionflags	@"SHF_NOTE_NV_CUINFO"
        /*0018*/ 	.short	0x0002
        /*001a*/ 	.short	0x0064
        /*001c*/ 	.short	0x0082
	.zero		2


//--------------------- .nv.info                  --------------------------
	.section	.nv.info,"",@"SHT_CUDA_INFO"
	.align	4


	//----- nvinfo : EIATTR_REGCOUNT
	.align		4
        /*0000*/ 	.byte	0x04, 0x2f
        /*0002*/ 	.short	(.L_10 - .L_9)
	.align		4
.L_9:
        /*0004*/ 	.word	index@(_Z5pi_mcPfP17curandStateXORWOW)
        /*0008*/ 	.word	0x00000017


	//----- nvinfo : EIATTR_FRAME_SIZE
	.align		4
.L_10:
        /*000c*/ 	.byte	0x04, 0x11
        /*000e*/ 	.short	(.L_12 - .L_11)
	.align		4
.L_11:
        /*0010*/ 	.word	index@(_Z5pi_mcPfP17curandStateXORWOW)
        /*0014*/ 	.word	0x00000000


	//----- nvinfo : EIATTR_MIN_STACK_SIZE
	.align		4
.L_12:
        /*0018*/ 	.byte	0x04, 0x12
        /*001a*/ 	.short	(.L_14 - .L_13)
	.align		4
.L_13:
        /*001c*/ 	.word	index@(_Z5pi_mcPfP17curandStateXORWOW)
        /*0020*/ 	.word	0x00000000
.L_14:


//--------------------- .nv.compat                --------------------------
	.section	.nv.compat,"",@"SHT_CUDA_COMPAT_INFO"
	.align	4
        /*0000*/ 	.byte	0x02, 0x09, 0x00, 0x00, 0x02, 0x02, 0x01, 0x00, 0x02, 0x05, 0x05, 0x00, 0x03, 0x07, 0x01, 0x01
        /*0010*/ 	.byte	0x02, 0x03, 0x00, 0x00, 0x02, 0x06, 0x01, 0x00, 0x04, 0x0b, 0x08, 0x00, 0x01, 0x00, 0x00, 0x00
        /*0020*/ 	.byte	0x00, 0x00, 0x00, 0x00


//--------------------- .nv.info._Z5pi_mcPfP17curandStateXORWOW --------------------------
	.section	.nv.info._Z5pi_mcPfP17curandStateXORWOW,"",@"SHT_CUDA_INFO"
	.sectionflags	@""
	.align	4


	//----- nvinfo : EIATTR_CUDA_API_VERSION
	.align		4
        /*0000*/ 	.byte	0x04, 0x37
        /*0002*/ 	.short	(.L_16 - .L_15)
.L_15:
        /*0004*/ 	.word	0x00000082


	//----- nvinfo : EIATTR_KPARAM_INFO
	.align		4
.L_16:
        /*0008*/ 	.byte	0x04, 0x17
        /*000a*/ 	.short	(.L_18 - .L_17)
.L_17:
        /*000c*/ 	.word	0x00000000
        /*0010*/ 	.short	0x0001
        /*0012*/ 	.short	0x0008
        /*0014*/ 	.byte	0x00, 0xf5, 0x21, 0x00


	//----- nvinfo : EIATTR_KPARAM_INFO
	.align		4
.L_18:
        /*0018*/ 	.byte	0x04, 0x17
        /*001a*/ 	.short	(.L_20 - .L_19)
.L_19:
        /*001c*/ 	.word	0x00000000
        /*0020*/ 	.short	0x0000
        /*0022*/ 	.short	0x0000
        /*0024*/ 	.byte	0x00, 0xf5, 0x21, 0x00


	//----- nvinfo : EIATTR_SPARSE_MMA_MASK
	.align		4
.L_20:
        /*0028*/ 	.byte	0x03, 0x50
        /*002a*/ 	.short	0x0000


	//----- nvinfo : EIATTR_MAXREG_COUNT
	.align		4
        /*002c*/ 	.byte	0x03, 0x1b
        /*002e*/ 	.short	0x00ff


	//----- nvinfo : EIATTR_MERCURY_ISA_VERSION
	.align		4
        /*0030*/ 	.byte	0x03, 0x5f
        /*0032*/ 	.short	0x0101


	//----- nvinfo : EIATTR_VRC_CTA_INIT_COUNT
	.align		4
        /*0034*/ 	.byte	0x02, 0x4a
	.zero		1
	.zero		1


	//----- nvinfo : EIATTR_EXIT_INSTR_OFFSETS
	.align		4
        /*0038*/ 	.byte	0x04, 0x1c
        /*003a*/ 	.short	(.L_22 - .L_21)


	//   ....[0]....
.L_21:
        /*003c*/ 	.word	0x00000800


	//----- nvinfo : EIATTR_CBANK_PARAM_SIZE
	.align		4
.L_22:
        /*0040*/ 	.byte	0x03, 0x19
        /*0042*/ 	.short	0x0010


	//----- nvinfo : EIATTR_PARAM_CBANK
	.align		4
        /*0044*/ 	.byte	0x04, 0x0a
        /*0046*/ 	.short	(.L_24 - .L_23)
	.align		4
.L_23:
        /*0048*/ 	.word	index@(.nv.constant0._Z5pi_mcPfP17curandStateXORWOW)
        /*004c*/ 	.short	0x0380
        /*004e*/ 	.short	0x0010


	//----- nvinfo : EIATTR_SW_WAR
	.align		4
.L_24:
        /*0050*/ 	.byte	0x04, 0x36
        /*0052*/ 	.short	(.L_26 - .L_25)
.L_25:
        /*0054*/ 	.word	0x00000008
.L_26:


//--------------------- .nv.callgraph             --------------------------
	.section	.nv.callgraph,"",@"SHT_CUDA_CALLGRAPH"
	.align	4
	.sectionentsize	8
	.align		4
        /*0000*/ 	.word	0x00000000
	.align		4
        /*0004*/ 	.word	0xffffffff
	.align		4
        /*0008*/ 	.word	0x00000000
	.align		4
        /*000c*/ 	.word	0xfffffffe
	.align		4
        /*0010*/ 	.word	0x00000000
	.align		4
        /*0014*/ 	.word	0xfffffffd
	.align		4
        /*0018*/ 	.word	0x00000000
	.align		4
        /*001c*/ 	.word	0xfffffffc


//--------------------- .nv.constant4             --------------------------
	.section	.nv.constant4,"a",@progbits
	.align	8
	.align		8
.nv.constant4:
        /*0000*/ 	.dword	precalc_xorwow_matrix
	.align		8
        /*0008*/ 	.dword	precalc_xorwow_offset_matrix
	.align		8
        /*0010*/ 	.dword	mrg32k3aM1
	.align		8
        /*0018*/ 	.dword	mrg32k3aM2
	.align		8
        /*0020*/ 	.dword	mrg32k3aM1SubSeq
	.align		8
        /*0028*/ 	.dword	mrg32k3aM2SubSeq
	.align		8
        /*0030*/ 	.dword	mrg32k3aM1Seq
	.align		8
        /*0038*/ 	.dword	mrg32k3aM2Seq


//--------------------- .nv.constant3             --------------------------
	.section	.nv.constant3,"a",@progbits
	.align	8
.nv.constant3:
	.type		__cr_lgamma_table,@object
	.size		__cr_lgamma_table,(.L_8 - __cr_lgamma_table)
__cr_lgamma_table:
        /*0000*/ 	.byte	0x00, 0x00, 0x00, 0x00, 0x00, 0x00, 0x00, 0x00, 0x00, 0x00, 0x00, 0x00, 0x00, 0x00, 0x00, 0x00
        /*0010*/ 	.byte	0xef, 0x39, 0xfa, 0xfe, 0x42, 0x2e, 0xe6, 0x3f, 0x02, 0x20, 0x2a, 0xfa, 0x0b, 0xab, 0xfc, 0x3f
        /*0020*/ 	.byte	0xf9, 0x2c, 0x92, 0x7c, 0xa7, 0x6c, 0x09, 0x40, 0xc9, 0x79, 0x44, 0x3c, 0x64, 0x26, 0x13, 0x40
        /*0030*/ 	.byte	0xca, 0x01, 0xcf, 0x3a, 0x27, 0x51, 0x1a, 0x40, 0x30, 0xcc, 0x2d, 0xf3, 0xe1, 0x0c, 0x21, 0x40
        /*0040*/ 	.byte	0x0d, 0xb7, 0xfc, 0x82, 0x8e, 0x35, 0x25, 0x40
.L_8:


//--------------------- .text._Z5pi_mcPfP17curandStateXORWOW --------------------------
	.section	.text._Z5pi_mcPfP17curandStateXORWOW,"ax",@progbits
	.align	128
        .global         _Z5pi_mcPfP17curandStateXORWOW
        .type           _Z5pi_mcPfP17curandStateXORWOW,@function
        .size           _Z5pi_mcPfP17curandStateXORWOW,(.L_x_2 - _Z5pi_mcPfP17curandStateXORWOW)
        .other          _Z5pi_mcPfP17curandStateXORWOW,@"STO_CUDA_ENTRY STV_DEFAULT"
_Z5pi_mcPfP17curandStateXORWOW:
.text._Z5pi_mcPfP17curandStateXORWOW:
[----:B------:R-:W-:Y:S01]  /*0000*/  LDC R1, c[0x0][0x37c] ;  /* 0x0000df00ff017b82 */ /* 0x000fe20000000800 */
[----:B------:R-:W0:Y:S07]  /*0010*/  S2R R0, SR_TID.X ;  /* 0x0000000000007919 */ /* 0x000e2e0000002100 */
[----:B------:R-:W1:Y:S01]  /*0020*/  LDC.64 R2, c[0x0][0x388] ;  /* 0x0000e200ff027b82 */ /* 0x000e620000000a00 */
[----:B------:R-:W0:Y:S01]  /*0030*/  LDCU UR4, c[0x0][0x360] ;  /* 0x00006c00ff0477ac */ /* 0x000e220008000800 */
[----:B------:R-:W-:Y:S01]  /*0040*/  IMAD.MOV.U32 R10, RZ, RZ, RZ ;  /* 0x000000ffff0a7224 */ /* 0x000fe200078e00ff */
[----:B------:R-:W0:Y:S01]  /*0050*/  S2R R5, SR_CTAID.X ;  /* 0x0000000000057919 */ /* 0x000e220000002500 */
[----:B------:R-:W-:Y:S01]  /*0060*/  IMAD.MOV.U32 R7, RZ, RZ, -0x75bd8fc ;  /* 0xf8a42704ff077424 */ /* 0x000fe200078e00ff */
[----:B------:R-:W2:Y:S01]  /*0070*/  LDCU.64 UR6, c[0x0][0x358] ;  /* 0x00006b00ff0677ac */ /* 0x000ea20008000a00 */
[----:B------:R-:W-:-:S02]  /*0080*/  IMAD.MOV.U32 R4, RZ, RZ, -0x23270784 ;  /* 0xdcd8f87cff047424 */ /* 0x000fc400078e00ff */
[----:B0-----:R-:W-:Y:S01]  /*0090*/  IMAD R0, R5, UR4, R0 ;  /* 0x0000000405007c24 */ /* 0x001fe2000f8e0200 */
[----:B------:R-:W-:-:S03]  /*00a0*/  UMOV UR4, 0xd9fc63dd ;  /* 0xd9fc63dd00047882 */ /* 0x000fc60000000000 */
[C---:B-1----:R-:W-:Y:S01]  /*00b0*/  IMAD.WIDE.U32 R2, R0.reuse, 0x30, R2 ;  /* 0x0000003000027825 */ /* 0x042fe200078e0002 */
[----:B------:R-:W-:-:S04]  /*00c0*/  LOP3.LUT R8, R0, 0xaad26b49, RZ, 0x3c, !PT ;  /* 0xaad26b4900087812 */ /* 0x000fc800078e3cff */
[----:B--2---:R0:W-:Y:S01]  /*00d0*/  STG.E.64 desc[UR6][R2.64+0x18], RZ ;  /* 0x000018ff02007986 */ /* 0x0041e2000c101b06 */
[----:B------:R-:W-:-:S03]  /*00e0*/  IMAD R8, R8, 0x4182bed5, RZ ;  /* 0x4182bed508087824 */ /* 0x000fc600078e02ff */
[----:B------:R0:W-:Y:S01]  /*00f0*/  STG.E desc[UR6][R2.64+0x20], RZ ;  /* 0x000020ff02007986 */ /* 0x0001e2000c101906 */
[C---:B------:R-:W-:Y:S01]  /*0100*/  VIADD R12, R8.reuse, 0xd9fc63dd ;  /* 0xd9fc63dd080c7836 */ /* 0x040fe20000000000 */
[C---:B------:R-:W-:Y:S01]  /*0110*/  LOP3.LUT R6, R8.reuse, 0x159a55e5, RZ, 0x3c, !PT ;  /* 0x159a55e508067812 */ /* 0x040fe200078e3cff */
[C---:B------:R-:W-:Y:S01]  /*0120*/  VIADD R9, R8.reuse, 0x75bcd15 ;  /* 0x075bcd1508097836 */ /* 0x040fe20000000000 */
[----:B------:R0:W-:Y:S01]  /*0130*/  STG.E.64 desc[UR6][R2.64+0x28], RZ ;  /* 0x000028ff02007986 */ /* 0x0001e2000c101b06 */
[----:B------:R-:W-:-:S07]  /*0140*/  VIADD R5, R8, 0x583f19 ;  /* 0x00583f1908057836 */ /* 0x000fce0000000000 */
.L_x_0:
[----:B------:R-:W-:Y:S01]  /*0150*/  SHF.R.U32.HI R14, RZ, 0x2, R9 ;  /* 0x00000002ff0e7819 */ /* 0x000fe20000011609 */
[----:B------:R-:W-:Y:S01]  /*0160*/  UIADD3 UR4, UPT, UPT, UR4, 0x2c3e28, URZ ;  /* 0x002c3e2804047890 */ /* 0x000fe2000fffe0ff */
[----:B------:R-:W-:Y:S02]  /*0170*/  SHF.R.U32.HI R13, RZ, 0x2, R6 ;  /* 0x00000002ff0d7819 */ /* 0x000fe40000011606 */
[----:B------:R-:W-:Y:S01]  /*0180*/  LOP3.LUT R14, R14, R9, RZ, 0x3c, !PT ;  /* 0x000000090e0e7212 */ /* 0x000fe200078e3cff */
[----:B------:R-:W-:Y:S01]  /*0190*/  IMAD.SHL.U32 R9, R5, 0x10, RZ ;  /* 0x0000001005097824 */ /* 0x000fe200078e00ff */
[----:B------:R-:W-:Y:S01]  /*01a0*/  LOP3.LUT R13, R13, R6, RZ, 0x3c, !PT ;  /* 0x000000060d0d7212 */ /* 0x000fe200078e3cff */
[----:B------:R-:W-:Y:S02]  /*01b0*/  UISETP.NE.AND UP0, UPT, UR4, 0x3278b3dd, UPT ;  /* 0x3278b3dd0400788c */ /* 0x000fe4000bf05270 */
[----:B------:R-:W-:-:S05]  /*01c0*/  IMAD.SHL.U32 R11, R14, 0x2, RZ ;  /* 0x000000020e0b7824 */ /* 0x000fca00078e00ff */
[----:B------:R-:W-:Y:S01]  /*01d0*/  LOP3.LUT R14, R14, R11, R9, 0x96, !PT ;  /* 0x0000000b0e0e7212 */ /* 0x000fe200078e9609 */
[----:B------:R-:W-:-:S03]  /*01e0*/  IMAD.SHL.U32 R9, R13, 0x2, RZ ;  /* 0x000000020d097824 */ /* 0x000fc600078e00ff */
[----:B------:R-:W-:Y:S02]  /*01f0*/  LOP3.LUT R11, R14, R5, RZ, 0x3c, !PT ;  /* 0x000000050e0b7212 */ /* 0x000fe400078e3cff */
[----:B------:R-:W-:-:S03]  /*0200*/  SHF.R.U32.HI R14, RZ, 0x2, R7 ;  /* 0x00000002ff0e7819 */ /* 0x000fc60000011607 */
[----:B------:R-:W-:Y:S01]  /*0210*/  IMAD.SHL.U32 R6, R11, 0x10, RZ ;  /* 0x000000100b067824 */ /* 0x000fe200078e00ff */
[----:B------:R-:W-:-:S04]  /*0220*/  LOP3.LUT R14, R14, R7, RZ, 0x3c, !PT ;  /* 0x000000070e0e7212 */ /* 0x000fc800078e3cff */
[----:B------:R-:W-:Y:S02]  /*0230*/  LOP3.LUT R6, R13, R9, R6, 0x96, !PT ;  /* 0x000000090d067212 */ /* 0x000fe400078e9606 */
[----:B------:R-:W-:Y:S02]  /*0240*/  SHF.R.U32.HI R13, RZ, 0x2, R4 ;  /* 0x00000002ff0d7819 */ /* 0x000fe40000011604 */
[----:B------:R-:W-:Y:S01]  /*0250*/  LOP3.LUT R7, R6, R11, RZ, 0x3c, !PT ;  /* 0x0000000b06077212 */ /* 0x000fe200078e3cff */
[----:B------:R-:W-:Y:S01]  /*0260*/  IMAD.SHL.U32 R6, R14, 0x2, RZ ;  /* 0x000000020e067824 */ /* 0x000fe200078e00ff */
[----:B------:R-:W-:Y:S02]  /*0270*/  LOP3.LUT R4, R13, R4, RZ, 0x3c, !PT ;  /* 0x000000040d047212 */ /* 0x000fe400078e3cff */
[----:B------:R-:W-:Y:S01]  /*0280*/  SHF.R.U32.HI R16, RZ, 0x2, R7 ;  /* 0x00000002ff107819 */ /* 0x000fe20000011607 */
[----:B------:R-:W-:-:S03]  /*0290*/  IMAD.SHL.U32 R9, R7, 0x10, RZ ;  /* 0x0000001007097824 */ /* 0x000fc600078e00ff */
[-C--:B------:R-:W-:Y:S02]  /*02a0*/  LOP3.LUT R16, R16, R7.reuse, RZ, 0x3c, !PT ;  /* 0x0000000710107212 */ /* 0x080fe400078e3cff */
        /* <DEDUP_REMOVED lines=8> */
[----:B------:R-:W-:Y:S01]  /*0330*/  LOP3.LUT R6, R4, R6, R9, 0x96, !PT ;  /* 0x0000000604067212 */ /* 0x000fe200078e9609 */
[----:B------:R-:W-:Y:S02]  /*0340*/  IMAD.SHL.U32 R4, R14, 0x2, RZ ;  /* 0x000000020e047824 */ /* 0x000fe400078e00ff */
[----:B------:R-:W-:Y:S01]  /*0350*/  IMAD.SHL.U32 R19, R17, 0x2, RZ ;  /* 0x0000000211137824 */ /* 0x000fe200078e00ff */
[----:B------:R-:W-:Y:S02]  /*0360*/  LOP3.LUT R9, R6, R13, RZ, 0x3c, !PT ;  /* 0x0000000d06097212 */ /* 0x000fe400078e3cff */
[----:B------:R-:W-:Y:S02]  /*0370*/  SHF.R.U32.HI R6, RZ, 0x2, R11 ;  /* 0x00000002ff067819 */ /* 0x000fe4000001160b */
[----:B------:R-:W-:Y:S01]  /*0380*/  IADD3 R13, PT, PT, R12, 0xb0f8a, R13 ;  /* 0x000b0f8a0c0d7810 */ /* 0x000fe20007ffe00d */
[----:B------:R-:W-:-:S05]  /*0390*/  IMAD.SHL.U32 R5, R9, 0x10, RZ ;  /* 0x0000001009057824 */ /* 0x000fca00078e00ff */
[----:B------:R-:W-:Y:S02]  /*03a0*/  LOP3.LUT R4, R14, R4, R5, 0x96, !PT ;  /* 0x000000040e047212 */ /* 0x000fe400078e9605 */
[----:B------:R-:W-:Y:S02]  /*03b0*/  LOP3.LUT R14, R6, R11, RZ, 0x3c, !PT ;  /* 0x0000000b060e7212 */ /* 0x000fe400078e3cff */
[----:B------:R-:W-:Y:S02]  /*03c0*/  LOP3.LUT R6, R4, R9, RZ, 0x3c, !PT ;  /* 0x0000000904067212 */ /* 0x000fe400078e3cff */
[----:B------:R-:W-:Y:S01]  /*03d0*/  IADD3 R5, PT, PT, R12, 0x587c5, R7 ;  /* 0x000587c50c057810 */ /* 0x000fe20007ffe007 */
[----:B------:R-:W-:Y:S01]  /*03e0*/  IMAD.SHL.U32 R4, R14, 0x2, RZ ;  /* 0x000000020e047824 */ /* 0x000fe200078e00ff */
[----:B------:R-:W-:-:S04]  /*03f0*/  SHF.L.U32 R15, R6, 0x4, RZ ;  /* 0x00000004060f7819 */ /* 0x000fc800000006ff */
[----:B------:R-:W-:Y:S01]  /*0400*/  LOP3.LUT R15, R14, R4, R15, 0x96, !PT ;  /* 0x000000040e0f7212 */ /* 0x000fe200078e960f */
[----:B------:R-:W-:Y:S01]  /*0410*/  IMAD.IADD R4, R11, 0x1, R12 ;  /* 0x000000010b047824 */ /* 0x000fe200078e020c */
[----:B------:R-:W-:Y:S01]  /*0420*/  I2FP.F32.U32 R14, R5 ;  /* 0x00000005000e7245 */ /* 0x000fe20000201000 */
[----:B------:R-:W-:Y:S01]  /*0430*/  IMAD.MOV.U32 R11, RZ, RZ, 0x2f800000 ;  /* 0x2f800000ff0b7424 */ /* 0x000fe200078e00ff */
[----:B------:R-:W-:Y:S01]  /*0440*/  LOP3.LUT R7, R15, R6, RZ, 0x3c, !PT ;  /* 0x000000060f077212 */ /* 0x000fe200078e3cff */
[----:B------:R-:W-:Y:S01]  /*0450*/  IMAD.SHL.U32 R15, R16, 0x2, RZ ;  /* 0x00000002100f7824 */ /* 0x000fe200078e00ff */
[----:B------:R-:W-:Y:S01]  /*0460*/  I2FP.F32.U32 R4, R4 ;  /* 0x0000000400047245 */ /* 0x000fe20000201000 */
[----:B------:R-:W-:Y:S02]  /*0470*/  FFMA R14, R14, R11, 1.1641532182693481445e-10 ;  /* 0x2f0000000e0e7423 */ /* 0x000fe4000000000b */
[----:B------:R-:W-:Y:S02]  /*0480*/  IMAD.SHL.U32 R5, R7, 0x10, RZ ;  /* 0x0000001007057824 */ /* 0x000fe400078e00ff */
[----:B------:R-:W-:-:S03]  /*0490*/  FMUL R14, R14, R14 ;  /* 0x0000000e0e0e7220 */ /* 0x000fc60000400000 */
[----:B------:R-:W-:Y:S01]  /*04a0*/  LOP3.LUT R16, R16, R15, R5, 0x96, !PT ;  /* 0x0000000f10107212 */ /* 0x000fe200078e9605 */
[----:B------:R-:W-:Y:S01]  /*04b0*/  FFMA R5, R4, R11, 1.1641532182693481445e-10 ;  /* 0x2f00000004057423 */ /* 0x000fe2000000000b */
[----:B------:R-:W-:Y:S02]  /*04c0*/  IADD3 R15, PT, PT, R12, 0x10974f, R9 ;  /* 0x0010974f0c0f7810 */ /* 0x000fe40007ffe009 */
[----:B------:R-:W-:Y:S01]  /*04d0*/  LOP3.LUT R4, R16, R7, RZ, 0x3c, !PT ;  /* 0x0000000710047212 */ /* 0x000fe200078e3cff */
[----:B------:R-:W-:Y:S01]  /*04e0*/  FFMA R14, R5, R5, R14 ;  /* 0x00000005050e7223 */ /* 0x000fe2000000000e */
[----:B------:R-:W-:Y:S02]  /*04f0*/  I2FP.F32.U32 R18, R15 ;  /* 0x0000000f00127245 */ /* 0x000fe40000201000 */
[----:B------:R-:W-:Y:S01]  /*0500*/  I2FP.F32.U32 R16, R13 ;  /* 0x0000000d00107245 */ /* 0x000fe20000201000 */
[----:B------:R-:W-:Y:S01]  /*0510*/  IMAD.SHL.U32 R20, R4, 0x10, RZ ;  /* 0x0000001004147824 */ /* 0x000fe200078e00ff */
[----:B------:R-:W-:Y:S01]  /*0520*/  IADD3 R13, PT, PT, R12, 0x1ba6d9, R7 ;  /* 0x001ba6d90c0d7810 */ /* 0x000fe20007ffe007 */
[-C--:B------:R-:W-:Y:S01]  /*0530*/  FFMA R18, R18, R11.reuse, 1.1641532182693481445e-10 ;  /* 0x2f00000012127423 */ /* 0x080fe2000000000b */
[----:B------:R-:W-:Y:S01]  /*0540*/  IADD3 R5, PT, PT, R12, 0x161f14, R6 ;  /* 0x00161f140c057810 */ /* 0x000fe20007ffe006 */
[----:B------:R-:W-:Y:S01]  /*0550*/  FFMA R16, R16, R11, 1.1641532182693481445e-10 ;  /* 0x2f00000010107423 */ /* 0x000fe2000000000b */
[----:B------:R-:W-:-:S02]  /*0560*/  LOP3.LUT R19, R17, R19, R20, 0x96, !PT ;  /* 0x0000001311137212 */ /* 0x000fc400078e9614 */
[----:B------:R-:W-:Y:S01]  /*0570*/  I2FP.F32.U32 R20, R13 ;  /* 0x0000000d00147245 */ /* 0x000fe20000201000 */
[----:B------:R-:W-:Y:S01]  /*0580*/  FMUL R13, R18, R18 ;  /* 0x00000012120d7220 */ /* 0x000fe20000400000 */
[----:B------:R-:W-:Y:S02]  /*0590*/  I2FP.F32.U32 R18, R5 ;  /* 0x0000000500127245 */ /* 0x000fe40000201000 */
[----:B------:R-:W-:Y:S01]  /*05a0*/  LOP3.LUT R5, R19, R4, RZ, 0x3c, !PT ;  /* 0x0000000413057212 */ /* 0x000fe200078e3cff */
[----:B------:R-:W-:Y:S01]  /*05b0*/  FFMA R13, R16, R16, R13 ;  /* 0x00000010100d7223 */ /* 0x000fe2000000000d */
[----:B------:R-:W-:Y:S01]  /*05c0*/  FSETP.GTU.AND P1, PT, R14, 1, PT ;  /* 0x3f8000000e00780b */ /* 0x000fe20003f2c000 */
[-C--:B------:R-:W-:Y:S01]  /*05d0*/  FFMA R20, R20, R11.reuse, 1.1641532182693481445e-10 ;  /* 0x2f00000014147423 */ /* 0x080fe2000000000b */
[----:B------:R-:W-:Y:S01]  /*05e0*/  IADD3 R16, PT, PT, R12, 0x26b663, R5 ;  /* 0x0026b6630c107810 */ /* 0x000fe20007ffe005 */
[-C--:B------:R-:W-:Y:S01]  /*05f0*/  FFMA R18, R18, R11.reuse, 1.1641532182693481445e-10 ;  /* 0x2f00000012127423 */ /* 0x080fe2000000000b */
[----:B------:R-:W-:Y:S01]  /*0600*/  IADD3 R14, PT, PT, R12, 0x212e9e, R4 ;  /* 0x00212e9e0c0e7810 */ /* 0x000fe20007ffe004 */
[----:B------:R-:W-:Y:S01]  /*0610*/  FMUL R15, R20, R20 ;  /* 0x00000014140f7220 */ /* 0x000fe20000400000 */
[----:B------:R-:W-:Y:S01]  /*0620*/  I2FP.F32.U32 R16, R16 ;  /* 0x0000001000107245 */ /* 0x000fe20000201000 */
[----:B------:R-:W-:Y:S01]  /*0630*/  VIADD R12, R12, 0x2c3e28 ;  /* 0x002c3e280c0c7836 */ /* 0x000fe20000000000 */
[----:B------:R-:W-:Y:S01]  /*0640*/  I2FP.F32.U32 R14, R14 ;  /* 0x0000000e000e7245 */ /* 0x000fe20000201000 */
[----:B------:R-:W-:Y:S01]  /*0650*/  FFMA R15, R18, R18, R15 ;  /* 0x00000012120f7223 */ /* 0x000fe2000000000f */
[----:B------:R-:W-:Y:S01]  /*0660*/  FSETP.GTU.AND P0, PT, R13, 1, PT ;  /* 0x3f8000000d00780b */ /* 0x000fe20003f0c000 */
[----:B------:R-:W-:Y:S01]  /*0670*/  FFMA R16, R16, R11, 1.1641532182693481445e-10 ;  /* 0x2f00000010107423 */ /* 0x000fe2000000000b */
[----:B------:R-:W-:-:S02]  /*0680*/  VIADD R13, R10, 0x1 ;  /* 0x000000010a0d7836 */ /* 0x000fc40000000000 */
[----:B------:R-:W-:Y:S01]  /*0690*/  FFMA R14, R14, R11, 1.1641532182693481445e-10 ;  /* 0x2f0000000e0e7423 */ /* 0x000fe2000000000b */
[----:B------:R-:W-:Y:S02]  /*06a0*/  @P1 IMAD.MOV R13, RZ, RZ, R10 ;  /* 0x000000ffff0d1224 */ /* 0x000fe400078e020a */
[----:B------:R-:W-:Y:S01]  /*06b0*/  FMUL R11, R16, R16 ;  /* 0x00000010100b7220 */ /* 0x000fe20000400000 */
[----:B------:R-:W-:-:S03]  /*06c0*/  FSETP.GTU.AND P1, PT, R15, 1, PT ;  /* 0x3f8000000f00780b */ /* 0x000fc60003f2c000 */
[----:B------:R-:W-:Y:S01]  /*06d0*/  FFMA R11, R14, R14, R11 ;  /* 0x0000000e0e0b7223 */ /* 0x000fe2000000000b */
[----:B------:R-:W-:Y:S01]  /*06e0*/  IADD3 R10, PT, PT, R13, 0x1, RZ ;  /* 0x000000010d0a7810 */ /* 0x000fe20007ffe0ff */
[----:B------:R-:W-:-:S03]  /*06f0*/  @P0 IMAD.MOV R10, RZ, RZ, R13 ;  /* 0x000000ffff0a0224 */ /* 0x000fc600078e020d */
[----:B------:R-:W-:Y:S01]  /*0700*/  FSETP.GTU.AND P0, PT, R11, 1, PT ;  /* 0x3f8000000b00780b */ /* 0x000fe20003f0c000 */
[----:B------:R-:W-:-:S04]  /*0710*/  VIADD R11, R10, 0x1 ;  /* 0x000000010a0b7836 */ /* 0x000fc80000000000 */
[----:B------:R-:W-:-:S04]  /*0720*/  @P1 IMAD.MOV R11, RZ, RZ, R10 ;  /* 0x000000ffff0b1224 */ /* 0x000fc800078e020a */
[----:B------:R-:W-:-:S04]  /*0730*/  VIADD R10, R11, 0x1 ;  /* 0x000000010b0a7836 */ /* 0x000fc80000000000 */
[----:B------:R-:W-:Y:S01]  /*0740*/  @P0 IMAD.MOV R10, RZ, RZ, R11 ;  /* 0x000000ffff0a0224 */ /* 0x000fe200078e020b */
[----:B------:R-:W-:Y:S06]  /*0750*/  BRA.U UP0, `(.L_x_0) ;  /* 0xfffffff9007c7547 */ /* 0x000fec000b83ffff */
[----:B------:R-:W1:Y:S01]  /*0760*/  LDC.64 R12, c[0x0][0x380] ;  /* 0x0000e000ff0c7b82 */ /* 0x000e620000000a00 */
[----:B------:R-:W-:Y:S01]  /*0770*/  I2FP.F32.U32 R10, R10 ;  /* 0x0000000a000a7245 */ /* 0x000fe20000201000 */
[----:B------:R-:W-:Y:S01]  /*0780*/  VIADD R8, R8, 0x32732c18 ;  /* 0x32732c1808087836 */ /* 0x000fe20000000000 */
[----:B------:R-:W-:Y:S03]  /*0790*/  STG.E.64 desc[UR6][R2.64+0x8], R6 ;  /* 0x0000080602007986 */ /* 0x000fe6000c101b06 */
[----:B------:R-:W-:Y:S01]  /*07a0*/  FMUL R14, R10, 4 ;  /* 0x408000000a0e7820 */ /* 0x000fe20000400000 */
[----:B------:R-:W-:Y:S04]  /*07b0*/  STG.E.64 desc[UR6][R2.64+0x10], R4 ;  /* 0x0000100402007986 */ /* 0x000fe8000c101b06 */
[----:B------:R-:W-:Y:S01]  /*07c0*/  STG.E.64 desc[UR6][R2.64], R8 ;  /* 0x0000000802007986 */ /* 0x000fe2000c101b06 */
[----:B-1----:R-:W-:-:S04]  /*07d0*/  IMAD.WIDE.U32 R10, R0, 0x4, R12 ;  /* 0x00000004000a7825 */ /* 0x002fc800078e000c */
[----:B------:R-:W-:-:S05]  /*07e0*/  FMUL R13, R14, 0.00048828125 ;  /* 0x3a0000000e0d7820 */ /* 0x000fca0000400000 */
[----:B------:R-:W-:Y:S01]  /*07f0*/  STG.E desc[UR6][R10.64], R13 ;  /* 0x0000000d0a007986 */ /* 0x000fe2000c101906 */
[----:B------:R-:W-:Y:S05]  /*0800*/  EXIT ;  /* 0x000000000000794d */ /* 0x000fea0003800000 */
.L_x_1:
[----:B------:R-:W-:-:S00]  /*0810*/  BRA `(.L_x_1) ;  /* 0xfffffffc00fc7947 */ /* 0x000fc0000383ffff */
[----:B------:R-:W-:-:S00]  /*0820*/  NOP ;  /* 0x0000000000007918 */ /* 0x000fc00000000000 */
        /* <DEDUP_REMOVED lines=13> */
.L_x_2:


//--------------------- .nv.global.init           --------------------------
	.section	.nv.global.init,"aw",@progbits
	.align	4
.nv.global.init:
	.type		mrg32k3aM1SubSeq,@object
	.size		mrg32k3aM1SubSeq,(mrg32k3aM2SubSeq - mrg32k3aM1SubSeq)
mrg32k3aM1SubSeq:
        /*0000*/ 	.byte	0x0b, 0xcc, 0xee, 0x04, 0x73, 0x29, 0x8b, 0x6f, 0xf6, 0x53, 0x03, 0xf6, 0x23, 0xf6, 0xea, 0xda
        /* <DEDUP_REMOVED lines=125> */
	.type		mrg32k3aM2SubSeq,@object
	.size		mrg32k3aM2SubSeq,(mrg32k3aM1 - mrg32k3aM2SubSeq)
mrg32k3aM2SubSeq:
        /* <DEDUP_REMOVED lines=126> */
	.type		mrg32k3aM1,@object
	.size		mrg32k3aM1,(mrg32k3aM1Seq - mrg32k3aM1)
mrg32k3aM1:
        /* <DEDUP_REMOVED lines=144> */
	.type		mrg32k3aM1Seq,@object
	.size		mrg32k3aM1Seq,(mrg32k3aM2 - mrg32k3aM1Seq)
mrg32k3aM1Seq:
        /* <DEDUP_REMOVED lines=144> */
	.type		mrg32k3aM2,@object
	.size		mrg32k3aM2,(mrg32k3aM2Seq - mrg32k3aM2)
mrg32k3aM2:
        /* <DEDUP_REMOVED lines=144> */
	.type		mrg32k3aM2Seq,@object
	.size		mrg32k3aM2Seq,(precalc_xorwow_matrix - mrg32k3aM2Seq)
mrg32k3aM2Seq:
        /* <DEDUP_REMOVED lines=144> */
	.type		precalc_xorwow_matrix,@object
	.size		precalc_xorwow_matrix,(precalc_xorwow_offset_matrix - precalc_xorwow_matrix)
precalc_xorwow_matrix:
        /* <DEDUP_REMOVED lines=6400> */
	.type		precalc_xorwow_offset_matrix,@object
	.size		precalc_xorwow_offset_matrix,(.L_1 - precalc_xorwow_offset_matrix)
precalc_xorwow_offset_matrix:
        /* <DEDUP_REMOVED lines=6400> */
.L_1:


//--------------------- .nv.shared.reserved.0     --------------------------
	.section	.nv.shared.reserved.0,"aw",@nobits
	.weak		__nv_reservedSMEM_offset_0_alias
	.size		__nv_reservedSMEM_offset_0_alias, 0, 64
	.other		__nv_reservedSMEM_offset_0_alias,@"STO_CUDA_RESERVED_SHARED STV_DEFAULT"
__nv_reservedSMEM_offset_0_alias:
	.zero		0
	.zero		64


//--------------------- .nv.constant0._Z5pi_mcPfP17curandStateXORWOW --------------------------
	.section	.nv.constant0._Z5pi_mcPfP17curandStateXORWOW,"a",@progbits
	.sectionflags	@""
	.align	4
.nv.constant0._Z5pi_mcPfP17curandStateXORWOW:
	.zero		912


//--------------------- SYMBOLS --------------------------

	.type		.nv.reservedSmem.offset0,@object
	.size		.nv.reservedSmem.offset0,0x4
